//
// Generated by NVIDIA NVVM Compiler
//
// Compiler Build ID: CL-36424714
// Cuda compilation tools, release 13.0, V13.0.88
// Based on NVVM 20.0.0
//

.version 9.0
.target sm_100
.address_size 64

.global .align 1 .b8 arr[6291456];

.entry _Z19l2_ld_hammer_kernelv()
{
	.reg .pred 	%p<3>;
	.reg .b32 	%r<18>;
	.reg .b64 	%rd<58>;
	.reg .b64 	%fd<71>;

	mov.u32 	%r1, %tid.x;
	shl.b32 	%r7, %r1, 3;
	add.s32 	%r8, %r7, 1792;
	cvt.u64.u32 	%rd9, %r8;
	and.b64  	%rd1, %rd9, 2040;
	add.s32 	%r9, %r7, 1536;
	cvt.u64.u32 	%rd10, %r9;
	and.b64  	%rd2, %rd10, 2040;
	add.s32 	%r10, %r7, 1280;
	cvt.u64.u32 	%rd11, %r10;
	and.b64  	%rd3, %rd11, 2040;
	cvt.u64.u32 	%rd12, %r7;
	and.b64  	%rd13, %rd12, 2040;
	xor.b64  	%rd4, %rd13, 1024;
	add.s32 	%r11, %r7, 768;
	cvt.u64.u32 	%rd14, %r11;
	and.b64  	%rd5, %rd14, 2040;
	add.s32 	%r12, %r7, 256;
	cvt.u64.u32 	%rd15, %r12;
	and.b64  	%rd6, %rd15, 2040;
	mov.b32 	%r16, 0;
	mov.f64 	%fd70, 0d0000000000000000;
	add.s32 	%r15, %r7, 512;
$L__BB0_1:
	mov.u64 	%rd17, arr;
	cvta.global.u64 	%rd57, %rd17;
	mov.b32 	%r17, 0;
$L__BB0_2:
	add.s64 	%rd18, %rd57, %rd13;
	// begin inline asm
	{	
.reg .f64 val;
	ld.global.cg.f64 val, [%rd18];
	add.f64 %fd70, val, %fd70;
	}
	// end inline asm
	add.s64 	%rd19, %rd57, %rd6;
	// begin inline asm
	{	
.reg .f64 val;
	ld.global.cg.f64 val, [%rd19];
	add.f64 %fd70, val, %fd70;
	}
	// end inline asm
	cvt.u64.u32 	%rd52, %r15;
	and.b64  	%rd53, %rd52, 2040;
	add.s64 	%rd20, %rd57, %rd53;
	// begin inline asm
	{	
.reg .f64 val;
	ld.global.cg.f64 val, [%rd20];
	add.f64 %fd70, val, %fd70;
	}
	// end inline asm
	add.s64 	%rd21, %rd57, %rd5;
	// begin inline asm
	{	
.reg .f64 val;
	ld.global.cg.f64 val, [%rd21];
	add.f64 %fd70, val, %fd70;
	}
	// end inline asm
	add.s64 	%rd22, %rd57, %rd4;
	// begin inline asm
	{	
.reg .f64 val;
	ld.global.cg.f64 val, [%rd22];
	add.f64 %fd70, val, %fd70;
	}
	// end inline asm
	add.s64 	%rd23, %rd57, %rd3;
	// begin inline asm
	{	
.reg .f64 val;
	ld.global.cg.f64 val, [%rd23];
	add.f64 %fd70, val, %fd70;
	}
	// end inline asm
	add.s64 	%rd24, %rd57, %rd2;
	// begin inline asm
	{	
.reg .f64 val;
	ld.global.cg.f64 val, [%rd24];
	add.f64 %fd70, val, %fd70;
	}
	// end inline asm
	add.s64 	%rd25, %rd57, %rd1;
	// begin inline asm
	{	
.reg .f64 val;
	ld.global.cg.f64 val, [%rd25];
	add.f64 %fd70, val, %fd70;
	}
	// end inline asm
	add.s64 	%rd26, %rd18, 256;
	// begin inline asm
	{	
.reg .f64 val;
	ld.global.cg.f64 val, [%rd26];
	add.f64 %fd70, val, %fd70;
	}
	// end inline asm
	add.s64 	%rd27, %rd19, 256;
	// begin inline asm
	{	
.reg .f64 val;
	ld.global.cg.f64 val, [%rd27];
	add.f64 %fd70, val, %fd70;
	}
	// end inline asm
	add.s64 	%rd28, %rd20, 256;
	// begin inline asm
	{	
.reg .f64 val;
	ld.global.cg.f64 val, [%rd28];
	add.f64 %fd70, val, %fd70;
	}
	// end inline asm
	add.s64 	%rd29, %rd21, 256;
	// begin inline asm
	{	
.reg .f64 val;
	ld.global.cg.f64 val, [%rd29];
	add.f64 %fd70, val, %fd70;
	}
	// end inline asm
	add.s64 	%rd30, %rd22, 256;
	// begin inline asm
	{	
.reg .f64 val;
	ld.global.cg.f64 val, [%rd30];
	add.f64 %fd70, val, %fd70;
	}
	// end inline asm
	add.s64 	%rd31, %rd23, 256;
	// begin inline asm
	{	
.reg .f64 val;
	ld.global.cg.f64 val, [%rd31];
	add.f64 %fd70, val, %fd70;
	}
	// end inline asm
	add.s64 	%rd32, %rd24, 256;
	// begin inline asm
	{	
.reg .f64 val;
	ld.global.cg.f64 val, [%rd32];
	add.f64 %fd70, val, %fd70;
	}
	// end inline asm
	add.s64 	%rd33, %rd25, 256;
	// begin inline asm
	{	
.reg .f64 val;
	ld.global.cg.f64 val, [%rd33];
	add.f64 %fd70, val, %fd70;
	}
	// end inline asm
	add.s64 	%rd34, %rd18, 512;
	// begin inline asm
	{	
.reg .f64 val;
	ld.global.cg.f64 val, [%rd34];
	add.f64 %fd70, val, %fd70;
	}
	// end inline asm
	add.s64 	%rd35, %rd19, 512;
	// begin inline asm
	{	
.reg .f64 val;
	ld.global.cg.f64 val, [%rd35];
	add.f64 %fd70, val, %fd70;
	}
	// end inline asm
	add.s64 	%rd36, %rd20, 512;
	// begin inline asm
	{	
.reg .f64 val;
	ld.global.cg.f64 val, [%rd36];
	add.f64 %fd70, val, %fd70;
	}
	// end inline asm
	add.s64 	%rd37, %rd21, 512;
	// begin inline asm
	{	
.reg .f64 val;
	ld.global.cg.f64 val, [%rd37];
	add.f64 %fd70, val, %fd70;
	}
	// end inline asm
	add.s64 	%rd38, %rd22, 512;
	// begin inline asm
	{	
.reg .f64 val;
	ld.global.cg.f64 val, [%rd38];
	add.f64 %fd70, val, %fd70;
	}
	// end inline asm
	add.s64 	%rd39, %rd23, 512;
	// begin inline asm
	{	
.reg .f64 val;
	ld.global.cg.f64 val, [%rd39];
	add.f64 %fd70, val, %fd70;
	}
	// end inline asm
	add.s64 	%rd40, %rd24, 512;
	// begin inline asm
	{	
.reg .f64 val;
	ld.global.cg.f64 val, [%rd40];
	add.f64 %fd70, val, %fd70;
	}
	// end inline asm
	add.s64 	%rd41, %rd25, 512;
	// begin inline asm
	{	
.reg .f64 val;
	ld.global.cg.f64 val, [%rd41];
	add.f64 %fd70, val, %fd70;
	}
	// end inline asm
	add.s64 	%rd42, %rd18, 768;
	// begin inline asm
	{	
.reg .f64 val;
	ld.global.cg.f64 val, [%rd42];
	add.f64 %fd70, val, %fd70;
	}
	// end inline asm
	add.s64 	%rd43, %rd19, 768;
	// begin inline asm
	{	
.reg .f64 val;
	ld.global.cg.f64 val, [%rd43];
	add.f64 %fd70, val, %fd70;
	}
	// end inline asm
	add.s64 	%rd44, %rd20, 768;
	// begin inline asm
	{	
.reg .f64 val;
	ld.global.cg.f64 val, [%rd44];
	add.f64 %fd70, val, %fd70;
	}
	// end inline asm
	add.s64 	%rd45, %rd21, 768;
	// begin inline asm
	{	
.reg .f64 val;
	ld.global.cg.f64 val, [%rd45];
	add.f64 %fd70, val, %fd70;
	}
	// end inline asm
	add.s64 	%rd46, %rd22, 768;
	// begin inline asm
	{	
.reg .f64 val;
	ld.global.cg.f64 val, [%rd46];
	add.f64 %fd70, val, %fd70;
	}
	// end inline asm
	add.s64 	%rd47, %rd23, 768;
	// begin inline asm
	{	
.reg .f64 val;
	ld.global.cg.f64 val, [%rd47];
	add.f64 %fd70, val, %fd70;
	}
	// end inline asm
	add.s64 	%rd48, %rd24, 768;
	// begin inline asm
	{	
.reg .f64 val;
	ld.global.cg.f64 val, [%rd48];
	add.f64 %fd70, val, %fd70;
	}
	// end inline asm
	add.s64 	%rd49, %rd25, 768;
	// begin inline asm
	{	
.reg .f64 val;
	ld.global.cg.f64 val, [%rd49];
	add.f64 %fd70, val, %fd70;
	}
	// end inline asm
	add.s64 	%rd57, %rd57, 1024;
	add.s32 	%r4, %r17, 1024;
	setp.lt.u32 	%p1, %r17, 785408;
	mov.u32 	%r17, %r4;
	@%p1 bra 	$L__BB0_2;
	add.s32 	%r16, %r16, 1;
	setp.ne.s32 	%p2, %r16, 500;
	@%p2 bra 	$L__BB0_1;
	mul.wide.u32 	%rd54, %r1, 8;
	add.s64 	%rd56, %rd17, %rd54;
	st.global.f64 	[%rd56], %fd70;
	ret;

}


// ===== COMPILED SASS (sm_100) =====

	.target	sm_100

	.elftype	@"ET_EXEC"


//--------------------- .note.nv.tkinfo           --------------------------
	.section	.note.nv.tkinfo,"",@"SHT_NOTE"
	.sectionflags	@"SHF_NOTE_NV_TKINFO"
	.tkinfo
        /*0018*/ 	.word	0x00000002
        /*0030*/ 	.string	""
        /*0030*/ 	.string	"ptxas"
        /*0030*/ 	.string	"Cuda compilation tools, release 13.0, V13.0.88"
        /*0030*/ 	.string	"Build cuda_13.0.r13.0/compiler.36424714_0"
        /*0030*/ 	.string	"-arch sm_100 -m 64 "



//--------------------- .note.nv.cuinfo           --------------------------
	.section	.note.nv.cuinfo,"",@"SHT_NOTE"
	.sectionflags	@"SHF_NOTE_NV_CUINFO"
        /*0018*/ 	.short	0x0002
        /*001a*/ 	.short	0x0064
        /*001c*/ 	.short	0x0082
	.zero		2


//--------------------- .nv.info                  --------------------------
	.section	.nv.info,"",@"SHT_CUDA_INFO"
	.align	4


	//----- nvinfo : EIATTR_REGCOUNT
	.align		4
        /*0000*/ 	.byte	0x04, 0x2f
        /*0002*/ 	.short	(.L_2 - .L_1)
	.align		4
.L_1:
        /*0004*/ 	.word	index@(_Z19l2_ld_hammer_kernelv)
        /*0008*/ 	.word	0x00000028


	//----- nvinfo : EIATTR_FRAME_SIZE
	.align		4
.L_2:
        /*000c*/ 	.byte	0x04, 0x11
        /*000e*/ 	.short	(.L_4 - .L_3)
	.align		4
.L_3:
        /*0010*/ 	.word	index@(_Z19l2_ld_hammer_kernelv)
        /*0014*/ 	.word	0x00000000


	//----- nvinfo : EIATTR_MIN_STACK_SIZE
	.align		4
.L_4:
        /*0018*/ 	.byte	0x04, 0x12
        /*001a*/ 	.short	(.L_6 - .L_5)
	.align		4
.L_5:
        /*001c*/ 	.word	index@(_Z19l2_ld_hammer_kernelv)
        /*0020*/ 	.word	0x00000000
.L_6:


//--------------------- .nv.compat                --------------------------
	.section	.nv.compat,"",@"SHT_CUDA_COMPAT_INFO"
	.align	4
        /*0000*/ 	.byte	0x02, 0x09, 0x00, 0x00, 0x02, 0x02, 0x01, 0x00, 0x02, 0x05, 0x05, 0x00, 0x03, 0x07, 0x01, 0x01
        /*0010*/ 	.byte	0x02, 0x03, 0x00, 0x00, 0x02, 0x06, 0x01, 0x00, 0x04, 0x0b, 0x08, 0x00, 0x01, 0x00, 0x00, 0x00
        /*0020*/ 	.byte	0x00, 0x00, 0x00, 0x00


//--------------------- .nv.info._Z19l2_ld_hammer_kernelv --------------------------
	.section	.nv.info._Z19l2_ld_hammer_kernelv,"",@"SHT_CUDA_INFO"
	.sectionflags	@""
	.align	4


	//----- nvinfo : EIATTR_CUDA_API_VERSION
	.align		4
        /*0000*/ 	.byte	0x04, 0x37
        /*0002*/ 	.short	(.L_8 - .L_7)
.L_7:
        /*0004*/ 	.word	0x00000082


	//----- nvinfo : EIATTR_SPARSE_MMA_MASK
	.align		4
.L_8:
        /*0008*/ 	.byte	0x03, 0x50
        /*000a*/ 	.short	0x0000


	//----- nvinfo : EIATTR_MAXREG_COUNT
	.align		4
        /*000c*/ 	.byte	0x03, 0x1b
        /*000e*/ 	.short	0x00ff


	//----- nvinfo : EIATTR_MERCURY_ISA_VERSION
	.align		4
        /*0010*/ 	.byte	0x03, 0x5f
        /*0012*/ 	.short	0x0101


	//----- nvinfo : EIATTR_VRC_CTA_INIT_COUNT
	.align		4
        /*0014*/ 	.byte	0x02, 0x4a
	.zero		1
	.zero		1


	//----- nvinfo : EIATTR_EXIT_INSTR_OFFSETS
	.align		4
        /*0018*/ 	.byte	0x04, 0x1c
        /*001a*/ 	.short	(.L_10 - .L_9)


	//   ....[0]....
.L_9:
        /*001c*/ 	.word	0x00000740


	//----- nvinfo : EIATTR_SW_WAR
	.align		4
.L_10:
        /*0020*/ 	.byte	0x04, 0x36
        /*0022*/ 	.short	(.L_12 - .L_11)
.L_11:
        /*0024*/ 	.word	0x00000008
.L_12:


//--------------------- .nv.callgraph             --------------------------
	.section	.nv.callgraph,"",@"SHT_CUDA_CALLGRAPH"
	.align	4
	.sectionentsize	8
	.align		4
        /*0000*/ 	.word	0x00000000
	.align		4
        /*0004*/ 	.word	0xffffffff
	.align		4
        /*0008*/ 	.word	0x00000000
	.align		4
        /*000c*/ 	.word	0xfffffffe
	.align		4
        /*0010*/ 	.word	0x00000000
	.align		4
        /*0014*/ 	.word	0xfffffffd
	.align		4
        /*0018*/ 	.word	0x00000000
	.align		4
        /*001c*/ 	.word	0xfffffffc


//--------------------- .nv.constant4             --------------------------
	.section	.nv.constant4,"a",@progbits
	.align	8
	.align		8
.nv.constant4:
        /*0000*/ 	.dword	arr


//--------------------- .text._Z19l2_ld_hammer_kernelv --------------------------
	.section	.text._Z19l2_ld_hammer_kernelv,"ax",@progbits
	.align	128
.text._Z19l2_ld_hammer_kernelv:
        .type           _Z19l2_ld_hammer_kernelv,@function
        .size           _Z19l2_ld_hammer_kernelv,(.L_x_3 - _Z19l2_ld_hammer_kernelv)
        .other          _Z19l2_ld_hammer_kernelv,@"STO_CUDA_ENTRY STV_DEFAULT"
_Z19l2_ld_hammer_kernelv:
[----:B------:R-:W-:Y:S01]  /*0000*/  LDC R1, c[0x0][0x37c] ;  /* 0x0000df00ff017b82 */ /* 0x000fe20000000800 */
[----:B------:R-:W0:Y:S01]  /*0010*/  S2R R0, SR_TID.X ;  /* 0x0000000000007919 */ /* 0x000e220000002100 */
[----:B------:R-:W-:Y:S01]  /*0020*/  CS2R R34, SRZ ;  /* 0x0000000000227805 */ /* 0x000fe2000001ff00 */
[----:B------:R-:W1:Y:S01]  /*0030*/  LDCU.64 UR6, c[0x0][0x358] ;  /* 0x00006b00ff0677ac */ /* 0x000e620008000a00 */
[----:B------:R-:W-:Y:S01]  /*0040*/  UMOV UR4, URZ ;  /* 0x000000ff00047c82 */ /* 0x000fe20008000000 */
[----:B0-----:R-:W-:-:S04]  /*0050*/  IMAD.SHL.U32 R0, R0, 0x8, RZ ;  /* 0x0000000800007824 */ /* 0x001fc800078e00ff */
[C---:B------:R-:W-:Y:S02]  /*0060*/  VIADD R2, R0.reuse, 0x700 ;  /* 0x0000070000027836 */ /* 0x040fe40000000000 */
[C---:B------:R-:W-:Y:S02]  /*0070*/  VIADD R3, R0.reuse, 0x600 ;  /* 0x0000060000037836 */ /* 0x040fe40000000000 */
[----:B------:R-:W-:Y:S01]  /*0080*/  VIADD R4, R0, 0x500 ;  /* 0x0000050000047836 */ /* 0x000fe20000000000 */
[----:B------:R-:W-:Y:S01]  /*0090*/  LOP3.LUT R2, R2, 0x7f8, RZ, 0xc0, !PT ;  /* 0x000007f802027812 */ /* 0x000fe200078ec0ff */
[C---:B------:R-:W-:Y:S01]  /*00a0*/  VIADD R5, R0.reuse, 0x300 ;  /* 0x0000030000057836 */ /* 0x040fe20000000000 */
[----:B------:R-:W-:Y:S01]  /*00b0*/  LOP3.LUT R3, R3, 0x7f8, RZ, 0xc0, !PT ;  /* 0x000007f803037812 */ /* 0x000fe200078ec0ff */
[----:B------:R-:W-:Y:S01]  /*00c0*/  VIADD R36, R0, 0x100 ;  /* 0x0000010000247836 */ /* 0x000fe20000000000 */
[----:B------:R-:W-:Y:S02]  /*00d0*/  LOP3.LUT R4, R4, 0x7f8, RZ, 0xc0, !PT ;  /* 0x000007f804047812 */ /* 0x000fe400078ec0ff */
[----:B------:R-:W-:-:S02]  /*00e0*/  LOP3.LUT R5, R5, 0x7f8, RZ, 0xc0, !PT ;  /* 0x000007f805057812 */ /* 0x000fc400078ec0ff */
[----:B-1----:R-:W-:-:S07]  /*00f0*/  LOP3.LUT R36, R36, 0x7f8, RZ, 0xc0, !PT ;  /* 0x000007f824247812 */ /* 0x002fce00078ec0ff */
.L_x_1:
[----:B------:R-:W0:Y:S01]  /*0100*/  S2R R37, SR_TID.X ;  /* 0x0000000000257919 */ /* 0x000e220000002100 */
[----:B------:R-:W-:Y:S01]  /*0110*/  UIADD3 UR4, UPT, UPT, UR4, 0x1, URZ ;  /* 0x0000000104047890 */ /* 0x000fe2000fffe0ff */
[----:B------:R-:W1:Y:S03]  /*0120*/  LDCU.64 UR8, c[0x4][URZ] ;  /* 0x01000000ff0877ac */ /* 0x000e660008000a00 */
[----:B------:R-:W-:Y:S01]  /*0130*/  UISETP.NE.AND UP2, UPT, UR4, 0x1f4, UPT ;  /* 0x000001f40400788c */ /* 0x000fe2000bf45270 */
[----:B------:R-:W-:Y:S01]  /*0140*/  UMOV UR5, URZ ;  /* 0x000000ff00057c82 */ /* 0x000fe20008000000 */
[----:B0-----:R-:W-:-:S04]  /*0150*/  IMAD.SHL.U32 R37, R37, 0x8, RZ ;  /* 0x0000000825257824 */ /* 0x001fc800078e00ff */
[----:B-1----:R-:W-:-:S07]  /*0160*/  VIADD R0, R37, 0x200 ;  /* 0x0000020025007836 */ /* 0x002fce0000000000 */
.L_x_0:
[----:B------:R-:W-:-:S04]  /*0170*/  LOP3.LUT R10, R37, 0x7f8, RZ, 0xc0, !PT ;  /* 0x000007f8250a7812 */ /* 0x000fc800078ec0ff */
[----:B------:R-:W-:-:S05]  /*0180*/  IADD3 R18, P0, PT, R10, UR8, RZ ;  /* 0x000000080a127c10 */ /* 0x000fca000ff1e0ff */
[----:B------:R-:W-:Y:S01]  /*0190*/  IMAD.X R19, RZ, RZ, UR9, P0 ;  /* 0x00000009ff137e24 */ /* 0x000fe200080e06ff */
[----:B------:R-:W-:-:S04]  /*01a0*/  IADD3 R20, P0, PT, R36, UR8, RZ ;  /* 0x0000000824147c10 */ /* 0x000fc8000ff1e0ff */
[----:B------:R-:W2:Y:S01]  /*01b0*/  LDG.E.64.STRONG.GPU R8, desc[UR6][R18.64] ;  /* 0x0000000612087981 */ /* 0x000ea2000c1efb00 */
[----:B------:R-:W-:Y:S01]  /*01c0*/  LOP3.LUT R22, R0, 0x7f8, RZ, 0xc0, !PT ;  /* 0x000007f800167812 */ /* 0x000fe200078ec0ff */
[----:B------:R-:W-:-:S03]  /*01d0*/  IMAD.X R21, RZ, RZ, UR9, P0 ;  /* 0x00000009ff157e24 */ /* 0x000fc600080e06ff */
[----:B------:R-:W-:Y:S02]  /*01e0*/  IADD3 R22, P0, PT, R22, UR8, RZ ;  /* 0x0000000816167c10 */ /* 0x000fe4000ff1e0ff */
[----:B------:R-:W3:Y:S03]  /*01f0*/  LDG.E.64.STRONG.GPU R6, desc[UR6][R20.64] ;  /* 0x0000000614067981 */ /* 0x000ee6000c1efb00 */
[----:B------:R-:W-:Y:S01]  /*0200*/  IMAD.X R23, RZ, RZ, UR9, P0 ;  /* 0x00000009ff177e24 */ /* 0x000fe200080e06ff */
[----:B------:R-:W-:-:S04]  /*0210*/  IADD3 R24, P0, PT, R5, UR8, RZ ;  /* 0x0000000805187c10 */ /* 0x000fc8000ff1e0ff */
[----:B------:R-:W4:Y:S01]  /*0220*/  LDG.E.64.STRONG.GPU R12, desc[UR6][R22.64] ;  /* 0x00000006160c7981 */ /* 0x000f22000c1efb00 */
[----:B------:R-:W-:-:S05]  /*0230*/  IMAD.X R25, RZ, RZ, UR9, P0 ;  /* 0x00000009ff197e24 */ /* 0x000fca00080e06ff */
[----:B------:R-:W5:Y:S01]  /*0240*/  LDG.E.64.STRONG.GPU R16, desc[UR6][R24.64] ;  /* 0x0000000618107981 */ /* 0x000f62000c1efb00 */
[----:B------:R-:W-:-:S04]  /*0250*/  LOP3.LUT R10, R10, 0x400, RZ, 0x3c, !PT ;  /* 0x000004000a0a7812 */ /* 0x000fc800078e3cff */
[----:B------:R-:W-:-:S05]  /*0260*/  IADD3 R26, P0, PT, R10, UR8, RZ ;  /* 0x000000080a1a7c10 */ /* 0x000fca000ff1e0ff */
[----:B------:R-:W-:Y:S01]  /*0270*/  IMAD.X R27, RZ, RZ, UR9, P0 ;  /* 0x00000009ff1b7e24 */ /* 0x000fe200080e06ff */
[----:B------:R-:W-:-:S04]  /*0280*/  IADD3 R28, P0, PT, R4, UR8, RZ ;  /* 0x00000008041c7c10 */ /* 0x000fc8000ff1e0ff */
[----:B------:R-:W5:Y:S01]  /*0290*/  LDG.E.64.STRONG.GPU R14, desc[UR6][R26.64] ;  /* 0x000000061a0e7981 */ /* 0x000f62000c1efb00 */
[----:B------:R-:W-:Y:S01]  /*02a0*/  IMAD.X R29, RZ, RZ, UR9, P0 ;  /* 0x00000009ff1d7e24 */ /* 0x000fe200080e06ff */
[----:B------:R-:W-:-:S05]  /*02b0*/  IADD3 R32, P0, PT, R3, UR8, RZ ;  /* 0x0000000803207c10 */ /* 0x000fca000ff1e0ff */
[----:B------:R-:W-:-:S05]  /*02c0*/  IMAD.X R33, RZ, RZ, UR9, P0 ;  /* 0x00000009ff217e24 */ /* 0x000fca00080e06ff */
[----:B------:R-:W5:Y:S04]  /*02d0*/  LDG.E.64.STRONG.GPU R10, desc[UR6][R32.64] ;  /* 0x00000006200a7981 */ /* 0x000f68000c1efb00 */
[----:B------:R-:W5:Y:S01]  /*02e0*/  LDG.E.64.STRONG.GPU R30, desc[UR6][R32.64+0x300] ;  /* 0x00030006201e7981 */ /* 0x000f62000c1efb00 */
[----:B--2---:R-:W-:-:S08]  /*02f0*/  DADD R8, R8, R34 ;  /* 0x0000000008087229 */ /* 0x004fd00000000022 */
[----:B---3--:R-:W-:Y:S02]  /*0300*/  DADD R6, R8, R6 ;  /* 0x0000000008067229 */ /* 0x008fe40000000006 */
[----:B------:R-:W2:Y:S06]  /*0310*/  LDG.E.64.STRONG.GPU R8, desc[UR6][R28.64] ;  /* 0x000000061c087981 */ /* 0x000eac000c1efb00 */
[----:B----4-:R-:W-:Y:S01]  /*0320*/  DADD R12, R6, R12 ;  /* 0x00000000060c7229 */ /* 0x010fe2000000000c */
[----:B------:R-:W-:-:S05]  /*0330*/  IADD3 R6, P0, PT, R2, UR8, RZ ;  /* 0x0000000802067c10 */ /* 0x000fca000ff1e0ff */
[----:B------:R-:W-:Y:S02]  /*0340*/  IMAD.X R7, RZ, RZ, UR9, P0 ;  /* 0x00000009ff077e24 */ /* 0x000fe400080e06ff */
[----:B-----5:R-:W-:-:S03]  /*0350*/  DADD R16, R12, R16 ;  /* 0x000000000c107229 */ /* 0x020fc60000000010 */
[----:B------:R-:W3:Y:S04]  /*0360*/  LDG.E.64.STRONG.GPU R12, desc[UR6][R6.64] ;  /* 0x00000006060c7981 */ /* 0x000ee8000c1efb00 */
[----:B------:R-:W4:Y:S01]  /*0370*/  LDG.E.64.STRONG.GPU R34, desc[UR6][R6.64+0x300] ;  /* 0x0003000606227981 */ /* 0x000f22000c1efb00 */
[----:B------:R-:W-:-:S03]  /*0380*/  DADD R14, R16, R14 ;  /* 0x00000000100e7229 */ /* 0x000fc6000000000e */
[----:B------:R-:W5:Y:S05]  /*0390*/  LDG.E.64.STRONG.GPU R16, desc[UR6][R18.64+0x100] ;  /* 0x0001000612107981 */ /* 0x000f6a000c1efb00 */
[----:B--2---:R-:W-:Y:S02]  /*03a0*/  DADD R8, R14, R8 ;  /* 0x000000000e087229 */ /* 0x004fe40000000008 */
[----:B------:R-:W2:Y:S06]  /*03b0*/  LDG.E.64.STRONG.GPU R14, desc[UR6][R20.64+0x100] ;  /* 0x00010006140e7981 */ /* 0x000eac000c1efb00 */
[----:B------:R-:W-:-:S02]  /*03c0*/  DADD R10, R8, R10 ;  /* 0x00000000080a7229 */ /* 0x000fc4000000000a */
[----:B------:R-:W4:Y:S06]  /*03d0*/  LDG.E.64.STRONG.GPU R8, desc[UR6][R22.64+0x100] ;  /* 0x0001000616087981 */ /* 0x000f2c000c1efb00 */
[----:B---3--:R-:W-:Y:S02]  /*03e0*/  DADD R12, R10, R12 ;  /* 0x000000000a0c7229 */ /* 0x008fe4000000000c */
[----:B------:R-:W3:Y:S06]  /*03f0*/  LDG.E.64.STRONG.GPU R10, desc[UR6][R24.64+0x100] ;  /* 0x00010006180a7981 */ /* 0x000eec000c1efb00 */
[----:B-----5:R-:W-:-:S02]  /*0400*/  DADD R16, R12, R16 ;  /* 0x000000000c107229 */ /* 0x020fc40000000010 */
[----:B------:R-:W5:Y:S06]  /*0410*/  LDG.E.64.STRONG.GPU R12, desc[UR6][R26.64+0x100] ;  /* 0x000100061a0c7981 */ /* 0x000f6c000c1efb00 */
[----:B--2---:R-:W-:Y:S02]  /*0420*/  DADD R14, R16, R14 ;  /* 0x00000000100e7229 */ /* 0x004fe4000000000e */
[----:B------:R-:W2:Y:S06]  /*0430*/  LDG.E.64.STRONG.GPU R16, desc[UR6][R28.64+0x100] ;  /* 0x000100061c107981 */ /* 0x000eac000c1efb00 */
[----:B----4-:R-:W-:-:S02]  /*0440*/  DADD R8, R14, R8 ;  /* 0x000000000e087229 */ /* 0x010fc40000000008 */
[----:B------:R-:W4:Y:S06]  /*0450*/  LDG.E.64.STRONG.GPU R14, desc[UR6][R32.64+0x100] ;  /* 0x00010006200e7981 */ /* 0x000f2c000c1efb00 */
[----:B---3--:R-:W-:Y:S02]  /*0460*/  DADD R10, R8, R10 ;  /* 0x00000000080a7229 */ /* 0x008fe4000000000a */
[----:B------:R-:W3:Y:S06]  /*0470*/  LDG.E.64.STRONG.GPU R8, desc[UR6][R6.64+0x100] ;  /* 0x0001000606087981 */ /* 0x000eec000c1efb00 */
[----:B-----5:R-:W-:-:S02]  /*0480*/  DADD R12, R10, R12 ;  /* 0x000000000a0c7229 */ /* 0x020fc4000000000c */
[----:B------:R-:W5:Y:S04]  /*0490*/  LDG.E.64.STRONG.GPU R10, desc[UR6][R18.64+0x200] ;  /* 0x00020006120a7981 */ /* 0x000f68000c1efb00 */
[----:B------:R-:W5:Y:S02]  /*04a0*/  LDG.E.64.STRONG.GPU R18, desc[UR6][R18.64+0x300] ;  /* 0x0003000612127981 */ /* 0x000f64000c1efb00 */
[----:B--2---:R-:W-:Y:S02]  /*04b0*/  DADD R16, R12, R16 ;  /* 0x000000000c107229 */ /* 0x004fe40000000010 */
[----:B------:R-:W2:Y:S06]  /*04c0*/  LDG.E.64.STRONG.GPU R12, desc[UR6][R20.64+0x200] ;  /* 0x00020006140c7981 */ /* 0x000eac000c1efb00 */
[----:B----4-:R-:W-:-:S02]  /*04d0*/  DADD R14, R16, R14 ;  /* 0x00000000100e7229 */ /* 0x010fc4000000000e */
[----:B------:R-:W4:Y:S04]  /*04e0*/  LDG.E.64.STRONG.GPU R16, desc[UR6][R22.64+0x200] ;  /* 0x0002000616107981 */ /* 0x000f28000c1efb00 */
[----:B------:R-:W4:Y:S02]  /*04f0*/  LDG.E.64.STRONG.GPU R20, desc[UR6][R20.64+0x300] ;  /* 0x0003000614147981 */ /* 0x000f24000c1efb00 */
[----:B---3--:R-:W-:Y:S02]  /*0500*/  DADD R8, R14, R8 ;  /* 0x000000000e087229 */ /* 0x008fe40000000008 */
[----:B------:R-:W3:Y:S04]  /*0510*/  LDG.E.64.STRONG.GPU R14, desc[UR6][R24.64+0x200] ;  /* 0x00020006180e7981 */ /* 0x000ee8000c1efb00 */
[----:B------:R-:W3:Y:S02]  /*0520*/  LDG.E.64.STRONG.GPU R22, desc[UR6][R22.64+0x300] ;  /* 0x0003000616167981 */ /* 0x000ee4000c1efb00 */
[----:B-----5:R-:W-:-:S02]  /*0530*/  DADD R10, R8, R10 ;  /* 0x00000000080a7229 */ /* 0x020fc4000000000a */
[----:B------:R-:W5:Y:S04]  /*0540*/  LDG.E.64.STRONG.GPU R8, desc[UR6][R26.64+0x200] ;  /* 0x000200061a087981 */ /* 0x000f68000c1efb00 */
[----:B------:R-:W5:Y:S04]  /*0550*/  LDG.E.64.STRONG.GPU R24, desc[UR6][R24.64+0x300] ;  /* 0x0003000618187981 */ /* 0x000f68000c1efb00 */
[----:B------:R-:W5:Y:S01]  /*0560*/  LDG.E.64.STRONG.GPU R26, desc[UR6][R26.64+0x300] ;  /* 0x000300061a1a7981 */ /* 0x000f62000c1efb00 */
[----:B--2---:R-:W-:-:S03]  /*0570*/  DADD R12, R10, R12 ;  /* 0x000000000a0c7229 */ /* 0x004fc6000000000c */
[----:B------:R-:W2:Y:S05]  /*0580*/  LDG.E.64.STRONG.GPU R10, desc[UR6][R28.64+0x200] ;  /* 0x000200061c0a7981 */ /* 0x000eaa000c1efb00 */
[----:B----4-:R-:W-:Y:S02]  /*0590*/  DADD R16, R12, R16 ;  /* 0x000000000c107229 */ /* 0x010fe40000000010 */
[----:B------:R-:W4:Y:S04]  /*05a0*/  LDG.E.64.STRONG.GPU R12, desc[UR6][R32.64+0x200] ;  /* 0x00020006200c7981 */ /* 0x000f28000c1efb00 */
[----:B------:R-:W4:Y:S02]  /*05b0*/  LDG.E.64.STRONG.GPU R28, desc[UR6][R28.64+0x300] ;  /* 0x000300061c1c7981 */ /* 0x000f24000c1efb00 */
[----:B---3--:R-:W-:-:S02]  /*05c0*/  DADD R14, R16, R14 ;  /* 0x00000000100e7229 */ /* 0x008fc4000000000e */
[----:B------:R-:W3:Y:S06]  /*05d0*/  LDG.E.64.STRONG.GPU R16, desc[UR6][R6.64+0x200] ;  /* 0x0002000606107981 */ /* 0x000eec000c1efb00 */
[----:B-----5:R-:W-:Y:S01]  /*05e0*/  DADD R8, R14, R8 ;  /* 0x000000000e087229 */ /* 0x020fe20000000008 */
[----:B------:R-:W-:-:S04]  /*05f0*/  UIADD3 UR5, UPT, UPT, UR5, 0x400, URZ ;  /* 0x0000040005057890 */ /* 0x000fc8000fffe0ff */
[----:B------:R-:W-:Y:S02]  /*0600*/  UISETP.GE.U32.AND UP0, UPT, UR5, 0xc0000, UPT ;  /* 0x000c00000500788c */ /* 0x000fe4000bf06070 */
[----:B------:R-:W-:-:S04]  /*0610*/  UIADD3 UR8, UP1, UPT, UR8, 0x400, URZ ;  /* 0x0000040008087890 */ /* 0x000fc8000ff3e0ff */
[----:B------:R-:W-:Y:S01]  /*0620*/  UIADD3.X UR9, UPT, UPT, URZ, UR9, URZ, UP1, !UPT ;  /* 0x00000009ff097290 */ /* 0x000fe20008ffe4ff */
[----:B--2---:R-:W-:-:S08]  /*0630*/  DADD R8, R8, R10 ;  /* 0x0000000008087229 */ /* 0x004fd0000000000a */
[----:B----4-:R-:W-:-:S08]  /*0640*/  DADD R8, R8, R12 ;  /* 0x0000000008087229 */ /* 0x010fd0000000000c */
[----:B---3--:R-:W-:-:S08]  /*0650*/  DADD R8, R8, R16 ;  /* 0x0000000008087229 */ /* 0x008fd00000000010 */
[----:B------:R-:W-:-:S08]  /*0660*/  DADD R8, R8, R18 ;  /* 0x0000000008087229 */ /* 0x000fd00000000012 */
[----:B------:R-:W-:-:S08]  /*0670*/  DADD R8, R8, R20 ;  /* 0x0000000008087229 */ /* 0x000fd00000000014 */
[----:B------:R-:W-:-:S08]  /*0680*/  DADD R8, R8, R22 ;  /* 0x0000000008087229 */ /* 0x000fd00000000016 */
[----:B------:R-:W-:-:S08]  /*0690*/  DADD R8, R8, R24 ;  /* 0x0000000008087229 */ /* 0x000fd00000000018 */
[----:B------:R-:W-:-:S08]  /*06a0*/  DADD R8, R8, R26 ;  /* 0x0000000008087229 */ /* 0x000fd0000000001a */
[----:B------:R-:W-:-:S08]  /*06b0*/  DADD R8, R8, R28 ;  /* 0x0000000008087229 */ /* 0x000fd0000000001c */
[----:B------:R-:W-:-:S08]  /*06c0*/  DADD R8, R8, R30 ;  /* 0x0000000008087229 */ /* 0x000fd0000000001e */
[----:B------:R-:W-:Y:S01]  /*06d0*/  DADD R34, R8, R34 ;  /* 0x0000000008227229 */ /* 0x000fe20000000022 */
[----:B------:R-:W-:Y:S10]  /*06e0*/  BRA.U !UP0, `(.L_x_0) ;  /* 0xfffffff908a07547 */ /* 0x000ff4000b83ffff */
[----:B------:R-:W-:Y:S05]  /*06f0*/  BRA.U UP2, `(.L_x_1) ;  /* 0xfffffff902807547 */ /* 0x000fea000b83ffff */
[----:B------:R-:W0:Y:S01]  /*0700*/  S2R R5, SR_TID.X ;  /* 0x0000000000057919 */ /* 0x000e220000002100 */
[----:B------:R-:W0:Y:S02]  /*0710*/  LDC.64 R2, c[0x4][RZ] ;  /* 0x01000000ff027b82 */ /* 0x000e240000000a00 */
[----:B0-----:R-:W-:-:S05]  /*0720*/  IMAD.WIDE.U32 R2, R5, 0x8, R2 ;  /* 0x0000000805027825 */ /* 0x001fca00078e0002 */
[----:B------:R-:W-:Y:S01]  /*0730*/  STG.E.64 desc[UR6][R2.64], R34 ;  /* 0x0000002202007986 */ /* 0x000fe2000c101b06 */
[----:B------:R-:W-:Y:S05]  /*0740*/  EXIT ;  /* 0x000000000000794d */ /* 0x000fea0003800000 */
.L_x_2:
[----:B------:R-:W-:-:S00]  /*0750*/  BRA `(.L_x_2) ;  /* 0xfffffffc00fc7947 */ /* 0x000fc0000383ffff */
[----:B------:R-:W-:-:S00]  /*0760*/  NOP ;  /* 0x0000000000007918 */ /* 0x000fc00000000000 */
        /* <DEDUP_REMOVED lines=9> */
.L_x_3:


//--------------------- .nv.shared.reserved.0     --------------------------
	.section	.nv.shared.reserved.0,"aw",@nobits
	.weak		__nv_reservedSMEM_offset_0_alias
	.size		__nv_reservedSMEM_offset_0_alias, 0, 64
	.other		__nv_reservedSMEM_offset_0_alias,@"STO_CUDA_RESERVED_SHARED STV_DEFAULT"
__nv_reservedSMEM_offset_0_alias:
	.zero		0
	.zero		64


//--------------------- .nv.global                --------------------------
	.section	.nv.global,"aw",@nobits
.nv.global:
	.type		arr,@object
	.size		arr,(.L_0 - arr)
arr:
	.zero		6291456
.L_0:


//--------------------- .nv.constant0._Z19l2_ld_hammer_kernelv --------------------------
	.section	.nv.constant0._Z19l2_ld_hammer_kernelv,"a",@progbits
	.sectionflags	@""
	.align	4
.nv.constant0._Z19l2_ld_hammer_kernelv:
	.zero		896


//--------------------- SYMBOLS --------------------------

	.type		.nv.reservedSmem.offset0,@object
	.size		.nv.reservedSmem.offset0,0x4
